//
// Generated by NVIDIA NVVM Compiler
//
// Compiler Build ID: CL-36424714
// Cuda compilation tools, release 13.0, V13.0.88
// Based on NVVM 20.0.0
//

.version 9.0
.target sm_100
.address_size 64

	// .globl	_Z10sum_kernelPiS_

.visible .entry _Z10sum_kernelPiS_(
	.param .u64 .ptr .align 1 _Z10sum_kernelPiS__param_0,
	.param .u64 .ptr .align 1 _Z10sum_kernelPiS__param_1
)
{
	.reg .pred 	%p<12>;
	.reg .b32 	%r<46>;
	.reg .b64 	%rd<25>;

	ld.param.u64 	%rd4, [_Z10sum_kernelPiS__param_0];
	ld.param.u64 	%rd3, [_Z10sum_kernelPiS__param_1];
	cvta.to.global.u64 	%rd1, %rd4;
	mov.u32 	%r1, %tid.x;
	shl.b32 	%r2, %r1, 1;
	mul.wide.u32 	%rd5, %r2, 4;
	add.s64 	%rd2, %rd1, %rd5;
	ld.global.u32 	%r3, [%rd2+4];
	ld.global.u32 	%r4, [%rd2];
	add.s32 	%r5, %r4, %r3;
	st.global.u32 	[%rd2], %r5;
	bar.sync 	0;
	setp.gt.u32 	%p1, %r1, 511;
	@%p1 bra 	$L__BB0_2;
	shl.b32 	%r6, %r1, 3;
	cvt.u64.u32 	%rd6, %r6;
	add.s64 	%rd7, %rd2, %rd6;
	ld.global.u32 	%r7, [%rd7+8];
	ld.global.u32 	%r8, [%rd7];
	add.s32 	%r9, %r8, %r7;
	st.global.u32 	[%rd7], %r9;
$L__BB0_2:
	bar.sync 	0;
	setp.gt.u32 	%p2, %r1, 255;
	@%p2 bra 	$L__BB0_4;
	shl.b32 	%r10, %r1, 3;
	mul.wide.u32 	%rd8, %r10, 4;
	add.s64 	%rd9, %rd1, %rd8;
	ld.global.u32 	%r11, [%rd9+16];
	ld.global.u32 	%r12, [%rd9];
	add.s32 	%r13, %r12, %r11;
	st.global.u32 	[%rd9], %r13;
$L__BB0_4:
	bar.sync 	0;
	setp.gt.u32 	%p3, %r1, 127;
	@%p3 bra 	$L__BB0_6;
	shl.b32 	%r14, %r1, 4;
	mul.wide.u32 	%rd10, %r14, 4;
	add.s64 	%rd11, %rd1, %rd10;
	ld.global.u32 	%r15, [%rd11+32];
	ld.global.u32 	%r16, [%rd11];
	add.s32 	%r17, %r16, %r15;
	st.global.u32 	[%rd11], %r17;
$L__BB0_6:
	bar.sync 	0;
	setp.gt.u32 	%p4, %r1, 63;
	@%p4 bra 	$L__BB0_8;
	shl.b32 	%r18, %r1, 5;
	mul.wide.u32 	%rd12, %r18, 4;
	add.s64 	%rd13, %rd1, %rd12;
	ld.global.u32 	%r19, [%rd13+64];
	ld.global.u32 	%r20, [%rd13];
	add.s32 	%r21, %r20, %r19;
	st.global.u32 	[%rd13], %r21;
$L__BB0_8:
	bar.sync 	0;
	setp.gt.u32 	%p5, %r1, 31;
	@%p5 bra 	$L__BB0_10;
	shl.b32 	%r22, %r1, 6;
	mul.wide.u32 	%rd14, %r22, 4;
	add.s64 	%rd15, %rd1, %rd14;
	ld.global.u32 	%r23, [%rd15+128];
	ld.global.u32 	%r24, [%rd15];
	add.s32 	%r25, %r24, %r23;
	st.global.u32 	[%rd15], %r25;
$L__BB0_10:
	bar.sync 	0;
	setp.gt.u32 	%p6, %r1, 15;
	@%p6 bra 	$L__BB0_12;
	shl.b32 	%r26, %r1, 7;
	mul.wide.u32 	%rd16, %r26, 4;
	add.s64 	%rd17, %rd1, %rd16;
	ld.global.u32 	%r27, [%rd17+256];
	ld.global.u32 	%r28, [%rd17];
	add.s32 	%r29, %r28, %r27;
	st.global.u32 	[%rd17], %r29;
$L__BB0_12:
	bar.sync 	0;
	setp.gt.u32 	%p7, %r1, 7;
	@%p7 bra 	$L__BB0_14;
	shl.b32 	%r30, %r1, 8;
	mul.wide.u32 	%rd18, %r30, 4;
	add.s64 	%rd19, %rd1, %rd18;
	ld.global.u32 	%r31, [%rd19+512];
	ld.global.u32 	%r32, [%rd19];
	add.s32 	%r33, %r32, %r31;
	st.global.u32 	[%rd19], %r33;
$L__BB0_14:
	bar.sync 	0;
	setp.gt.u32 	%p8, %r1, 3;
	@%p8 bra 	$L__BB0_16;
	shl.b32 	%r34, %r1, 9;
	mul.wide.u32 	%rd20, %r34, 4;
	add.s64 	%rd21, %rd1, %rd20;
	ld.global.u32 	%r35, [%rd21+1024];
	ld.global.u32 	%r36, [%rd21];
	add.s32 	%r37, %r36, %r35;
	st.global.u32 	[%rd21], %r37;
$L__BB0_16:
	bar.sync 	0;
	setp.gt.u32 	%p9, %r1, 1;
	@%p9 bra 	$L__BB0_18;
	shl.b32 	%r38, %r1, 10;
	mul.wide.u32 	%rd22, %r38, 4;
	add.s64 	%rd23, %rd1, %rd22;
	ld.global.u32 	%r39, [%rd23+2048];
	ld.global.u32 	%r40, [%rd23];
	add.s32 	%r41, %r40, %r39;
	st.global.u32 	[%rd23], %r41;
$L__BB0_18:
	bar.sync 	0;
	setp.ne.s32 	%p10, %r1, 0;
	@%p10 bra 	$L__BB0_20;
	ld.global.u32 	%r42, [%rd1+4096];
	ld.global.u32 	%r43, [%rd1];
	add.s32 	%r44, %r43, %r42;
	st.global.u32 	[%rd1], %r44;
$L__BB0_20:
	setp.ne.s32 	%p11, %r1, 0;
	bar.sync 	0;
	@%p11 bra 	$L__BB0_22;
	ld.global.u32 	%r45, [%rd1];
	cvta.to.global.u64 	%rd24, %rd3;
	st.global.u32 	[%rd24], %r45;
$L__BB0_22:
	ret;

}


// ===== COMPILED SASS (sm_100) =====

	.target	sm_100

	.elftype	@"ET_EXEC"


//--------------------- .note.nv.tkinfo           --------------------------
	.section	.note.nv.tkinfo,"",@"SHT_NOTE"
	.sectionflags	@"SHF_NOTE_NV_TKINFO"
	.tkinfo
        /*0018*/ 	.word	0x00000002
        /*0030*/ 	.string	""
        /*0030*/ 	.string	"ptxas"
        /*0030*/ 	.string	"Cuda compilation tools, release 13.0, V13.0.88"
        /*0030*/ 	.string	"Build cuda_13.0.r13.0/compiler.36424714_0"
        /*0030*/ 	.string	"-arch sm_100 -m 64 "



//--------------------- .note.nv.cuinfo           --------------------------
	.section	.note.nv.cuinfo,"",@"SHT_NOTE"
	.sectionflags	@"SHF_NOTE_NV_CUINFO"
        /*0018*/ 	.short	0x0002
        /*001a*/ 	.short	0x0064
        /*001c*/ 	.short	0x0082
	.zero		2


//--------------------- .nv.info                  --------------------------
	.section	.nv.info,"",@"SHT_CUDA_INFO"
	.align	4


	//----- nvinfo : EIATTR_REGCOUNT
	.align		4
        /*0000*/ 	.byte	0x04, 0x2f
        /*0002*/ 	.short	(.L_1 - .L_0)
	.align		4
.L_0:
        /*0004*/ 	.word	index@(_Z10sum_kernelPiS_)
        /*0008*/ 	.word	0x0000000a


	//----- nvinfo : EIATTR_FRAME_SIZE
	.align		4
.L_1:
        /*000c*/ 	.byte	0x04, 0x11
        /*000e*/ 	.short	(.L_3 - .L_2)
	.align		4
.L_2:
        /*0010*/ 	.word	index@(_Z10sum_kernelPiS_)
        /*0014*/ 	.word	0x00000000


	//----- nvinfo : EIATTR_MIN_STACK_SIZE
	.align		4
.L_3:
        /*0018*/ 	.byte	0x04, 0x12
        /*001a*/ 	.short	(.L_5 - .L_4)
	.align		4
.L_4:
        /*001c*/ 	.word	index@(_Z10sum_kernelPiS_)
        /*0020*/ 	.word	0x00000000
.L_5:


//--------------------- .nv.compat                --------------------------
	.section	.nv.compat,"",@"SHT_CUDA_COMPAT_INFO"
	.align	4
        /*0000*/ 	.byte	0x02, 0x09, 0x00, 0x00, 0x02, 0x02, 0x01, 0x00, 0x02, 0x05, 0x05, 0x00, 0x03, 0x07, 0x01, 0x01
        /*0010*/ 	.byte	0x02, 0x03, 0x00, 0x00, 0x02, 0x06, 0x01, 0x00, 0x04, 0x0b, 0x08, 0x00, 0x09, 0x00, 0x00, 0x00
        /*0020*/ 	.byte	0x00, 0x00, 0x00, 0x00


//--------------------- .nv.info._Z10sum_kernelPiS_ --------------------------
	.section	.nv.info._Z10sum_kernelPiS_,"",@"SHT_CUDA_INFO"
	.sectionflags	@""
	.align	4


	//----- nvinfo : EIATTR_CUDA_API_VERSION
	.align		4
        /*0000*/ 	.byte	0x04, 0x37
        /*0002*/ 	.short	(.L_7 - .L_6)
.L_6:
        /*0004*/ 	.word	0x00000082


	//----- nvinfo : EIATTR_KPARAM_INFO
	.align		4
.L_7:
        /*0008*/ 	.byte	0x04, 0x17
        /*000a*/ 	.short	(.L_9 - .L_8)
.L_8:
        /*000c*/ 	.word	0x00000000
        /*0010*/ 	.short	0x0001
        /*0012*/ 	.short	0x0008
        /*0014*/ 	.byte	0x00, 0xf5, 0x21, 0x00


	//----- nvinfo : EIATTR_KPARAM_INFO
	.align		4
.L_9:
        /*0018*/ 	.byte	0x04, 0x17
        /*001a*/ 	.short	(.L_11 - .L_10)
.L_10:
        /*001c*/ 	.word	0x00000000
        /*0020*/ 	.short	0x0000
        /*0022*/ 	.short	0x0000
        /*0024*/ 	.byte	0x00, 0xf5, 0x21, 0x00


	//----- nvinfo : EIATTR_SPARSE_MMA_MASK
	.align		4
.L_11:
        /*0028*/ 	.byte	0x03, 0x50
        /*002a*/ 	.short	0x0000


	//----- nvinfo : EIATTR_MAXREG_COUNT
	.align		4
        /*002c*/ 	.byte	0x03, 0x1b
        /*002e*/ 	.short	0x00ff


	//----- nvinfo : EIATTR_NUM_BARRIERS
	.align		4
        /*0030*/ 	.byte	0x02, 0x4c
        /*0032*/ 	.byte	0x01
	.zero		1


	//----- nvinfo : EIATTR_MERCURY_ISA_VERSION
	.align		4
        /*0034*/ 	.byte	0x03, 0x5f
        /*0036*/ 	.short	0x0101


	//----- nvinfo : EIATTR_VRC_CTA_INIT_COUNT
	.align		4
        /*0038*/ 	.byte	0x02, 0x4a
	.zero		1
	.zero		1


	//----- nvinfo : EIATTR_EXIT_INSTR_OFFSETS
	.align		4
        /*003c*/ 	.byte	0x04, 0x1c
        /*003e*/ 	.short	(.L_13 - .L_12)


	//   ....[0]....
.L_12:
        /*0040*/ 	.word	0x000007a0


	//   ....[1]....
        /*0044*/ 	.word	0x000007f0


	//----- nvinfo : EIATTR_CRS_STACK_SIZE
	.align		4
.L_13:
        /*0048*/ 	.byte	0x04, 0x1e
        /*004a*/ 	.short	(.L_15 - .L_14)
.L_14:
        /*004c*/ 	.word	0x00000000


	//----- nvinfo : EIATTR_CBANK_PARAM_SIZE
	.align		4
.L_15:
        /*0050*/ 	.byte	0x03, 0x19
        /*0052*/ 	.short	0x0010


	//----- nvinfo : EIATTR_PARAM_CBANK
	.align		4
        /*0054*/ 	.byte	0x04, 0x0a
        /*0056*/ 	.short	(.L_17 - .L_16)
	.align		4
.L_16:
        /*0058*/ 	.word	index@(.nv.constant0._Z10sum_kernelPiS_)
        /*005c*/ 	.short	0x0380
        /*005e*/ 	.short	0x0010


	//----- nvinfo : EIATTR_SW_WAR
	.align		4
.L_17:
        /*0060*/ 	.byte	0x04, 0x36
        /*0062*/ 	.short	(.L_19 - .L_18)
.L_18:
        /*0064*/ 	.word	0x00000008
.L_19:


//--------------------- .nv.callgraph             --------------------------
	.section	.nv.callgraph,"",@"SHT_CUDA_CALLGRAPH"
	.align	4
	.sectionentsize	8
	.align		4
        /*0000*/ 	.word	0x00000000
	.align		4
        /*0004*/ 	.word	0xffffffff
	.align		4
        /*0008*/ 	.word	0x00000000
	.align		4
        /*000c*/ 	.word	0xfffffffe
	.align		4
        /*0010*/ 	.word	0x00000000
	.align		4
        /*0014*/ 	.word	0xfffffffd
	.align		4
        /*0018*/ 	.word	0x00000000
	.align		4
        /*001c*/ 	.word	0xfffffffc


//--------------------- .text._Z10sum_kernelPiS_  --------------------------
	.section	.text._Z10sum_kernelPiS_,"ax",@progbits
	.align	128
        .global         _Z10sum_kernelPiS_
        .type           _Z10sum_kernelPiS_,@function
        .size           _Z10sum_kernelPiS_,(.L_x_21 - _Z10sum_kernelPiS_)
        .other          _Z10sum_kernelPiS_,@"STO_CUDA_ENTRY STV_DEFAULT"
_Z10sum_kernelPiS_:
.text._Z10sum_kernelPiS_:
[----:B------:R-:W-:Y:S01]  /*0000*/  LDC R1, c[0x0][0x37c] ;  /* 0x0000df00ff017b82 */ /* 0x000fe20000000800 */
[----:B------:R-:W0:Y:S07]  /*0010*/  S2R R0, SR_TID.X ;  /* 0x0000000000007919 */ /* 0x000e2e0000002100 */
[----:B------:R-:W1:Y:S01]  /*0020*/  LDC.64 R2, c[0x0][0x380] ;  /* 0x0000e000ff027b82 */ /* 0x000e620000000a00 */
[----:B------:R-:W2:Y:S01]  /*0030*/  LDCU.64 UR4, c[0x0][0x358] ;  /* 0x00006b00ff0477ac */ /* 0x000ea20008000a00 */
[----:B0-----:R-:W-:-:S04]  /*0040*/  IMAD.SHL.U32 R5, R0, 0x2, RZ ;  /* 0x0000000200057824 */ /* 0x001fc800078e00ff */
[----:B-1----:R-:W-:-:S05]  /*0050*/  IMAD.WIDE.U32 R4, R5, 0x4, R2 ;  /* 0x0000000405047825 */ /* 0x002fca00078e0002 */
[----:B--2---:R-:W2:Y:S04]  /*0060*/  LDG.E R6, desc[UR4][R4.64+0x4] ;  /* 0x0000040404067981 */ /* 0x004ea8000c1e1900 */
[----:B------:R-:W2:Y:S01]  /*0070*/  LDG.E R7, desc[UR4][R4.64] ;  /* 0x0000000404077981 */ /* 0x000ea2000c1e1900 */
[C---:B------:R-:W-:Y:S01]  /*0080*/  ISETP.GT.U32.AND P1, PT, R0.reuse, 0x1ff, PT ;  /* 0x000001ff0000780c */ /* 0x040fe20003f24070 */
[----:B------:R-:W-:Y:S01]  /*0090*/  BSSY.RECONVERGENT B0, `(.L_x_0) ;  /* 0x000000d000007945 */ /* 0x000fe20003800200 */
[C---:B------:R-:W-:Y:S02]  /*00a0*/  ISETP.GT.U32.AND P6, PT, R0.reuse, 0xff, PT ;  /* 0x000000ff0000780c */ /* 0x040fe40003fc4070 */
[----:B------:R-:W-:Y:S01]  /*00b0*/  ISETP.GT.U32.AND P0, PT, R0, 0x7f, PT ;  /* 0x0000007f0000780c */ /* 0x000fe20003f04070 */
[----:B--2---:R-:W-:-:S05]  /*00c0*/  IMAD.IADD R7, R6, 0x1, R7 ;  /* 0x0000000106077824 */ /* 0x004fca00078e0207 */
[----:B------:R0:W-:Y:S01]  /*00d0*/  STG.E desc[UR4][R4.64], R7 ;  /* 0x0000000704007986 */ /* 0x0001e2000c101904 */
[----:B------:R-:W-:Y:S06]  /*00e0*/  BAR.SYNC.DEFER_BLOCKING 0x0 ;  /* 0x0000000000007b1d */ /* 0x000fec0000010000 */
[----:B------:R-:W-:Y:S05]  /*00f0*/  @P1 BRA `(.L_x_1) ;  /* 0x0000000000181947 */ /* 0x000fea0003800000 */
[----:B0-----:R-:W-:-:S04]  /*0100*/  LEA R4, P1, R0, R4, 0x3 ;  /* 0x0000000400047211 */ /* 0x001fc800078218ff */
[----:B------:R-:W-:-:S05]  /*0110*/  IADD3.X R5, PT, PT, RZ, R5, RZ, P1, !PT ;  /* 0x00000005ff057210 */ /* 0x000fca0000ffe4ff */
[----:B------:R-:W2:Y:S04]  /*0120*/  LDG.E R6, desc[UR4][R4.64+0x8] ;  /* 0x0000080404067981 */ /* 0x000ea8000c1e1900 */
[----:B------:R-:W2:Y:S02]  /*0130*/  LDG.E R7, desc[UR4][R4.64] ;  /* 0x0000000404077981 */ /* 0x000ea4000c1e1900 */
[----:B--2---:R-:W-:-:S05]  /*0140*/  IMAD.IADD R7, R6, 0x1, R7 ;  /* 0x0000000106077824 */ /* 0x004fca00078e0207 */
[----:B------:R1:W-:Y:S02]  /*0150*/  STG.E desc[UR4][R4.64], R7 ;  /* 0x0000000704007986 */ /* 0x0003e4000c101904 */
.L_x_1:
[----:B------:R-:W-:Y:S05]  /*0160*/  BSYNC.RECONVERGENT B0 ;  /* 0x0000000000007941 */ /* 0x000fea0003800200 */
.L_x_0:
[----:B------:R-:W-:Y:S01]  /*0170*/  BAR.SYNC.DEFER_BLOCKING 0x0 ;  /* 0x0000000000007b1d */ /* 0x000fe20000010000 */
[C---:B------:R-:W-:Y:S02]  /*0180*/  ISETP.GT.U32.AND P3, PT, R0.reuse, 0x3f, PT ;  /* 0x0000003f0000780c */ /* 0x040fe40003f64070 */
[C---:B------:R-:W-:Y:S02]  /*0190*/  ISETP.GT.U32.AND P1, PT, R0.reuse, 0x1f, PT ;  /* 0x0000001f0000780c */ /* 0x040fe40003f24070 */
[----:B01----:R-:W-:Y:S01]  /*01a0*/  P2R R4, PR, RZ, 0x8 ;  /* 0x00000008ff047803 */ /* 0x003fe20000000000 */
[----:B------:R-:W-:Y:S01]  /*01b0*/  BSSY.RECONVERGENT B0, `(.L_x_2) ;  /* 0x000000c000007945 */ /* 0x000fe20003800200 */
[C---:B------:R-:W-:Y:S02]  /*01c0*/  ISETP.GT.U32.AND P2, PT, R0.reuse, 0xf, PT ;  /* 0x0000000f0000780c */ /* 0x040fe40003f44070 */
[C---:B------:R-:W-:Y:S02]  /*01d0*/  ISETP.GT.U32.AND P3, PT, R0.reuse, 0x7, PT ;  /* 0x000000070000780c */ /* 0x040fe40003f64070 */
[----:B------:R-:W-:-:S02]  /*01e0*/  ISETP.GT.U32.AND P4, PT, R0, 0x3, PT ;  /* 0x000000030000780c */ /* 0x000fc40003f84070 */
[----:B------:R-:W-:Y:S01]  /*01f0*/  ISETP.GT.U32.AND P5, PT, R0, 0x1, PT ;  /* 0x000000010000780c */ /* 0x000fe20003fa4070 */
[----:B------:R-:W-:-:S12]  /*0200*/  @P6 BRA `(.L_x_3) ;  /* 0x0000000000186947 */ /* 0x000fd80003800000 */
[----:B------:R-:W-:-:S05]  /*0210*/  SHF.L.U32 R5, R0, 0x3, RZ ;  /* 0x0000000300057819 */ /* 0x000fca00000006ff */
[----:B------:R-:W-:-:S05]  /*0220*/  IMAD.WIDE.U32 R4, R5, 0x4, R2 ;  /* 0x0000000405047825 */ /* 0x000fca00078e0002 */
[----:B------:R-:W2:Y:S04]  /*0230*/  LDG.E R6, desc[UR4][R4.64+0x10] ;  /* 0x0000100404067981 */ /* 0x000ea8000c1e1900 */
[----:B------:R-:W2:Y:S02]  /*0240*/  LDG.E R7, desc[UR4][R4.64] ;  /* 0x0000000404077981 */ /* 0x000ea4000c1e1900 */
[----:B--2---:R-:W-:-:S05]  /*0250*/  IMAD.IADD R7, R6, 0x1, R7 ;  /* 0x0000000106077824 */ /* 0x004fca00078e0207 */
[----:B------:R0:W-:Y:S02]  /*0260*/  STG.E desc[UR4][R4.64], R7 ;  /* 0x0000000704007986 */ /* 0x0001e4000c101904 */
.L_x_3:
[----:B------:R-:W-:Y:S05]  /*0270*/  BSYNC.RECONVERGENT B0 ;  /* 0x0000000000007941 */ /* 0x000fea0003800200 */
.L_x_2:
[----:B------:R-:W-:Y:S01]  /*0280*/  BAR.SYNC.DEFER_BLOCKING 0x0 ;  /* 0x0000000000007b1d */ /* 0x000fe20000010000 */
[----:B------:R-:W-:-:S05]  /*0290*/  ISETP.NE.AND P6, PT, R0, RZ, PT ;  /* 0x000000ff0000720c */ /* 0x000fca0003fc5270 */
[----:B------:R-:W-:Y:S04]  /*02a0*/  BSSY.RECONVERGENT B0, `(.L_x_4) ;  /* 0x0000008000007945 */ /* 0x000fe80003800200 */
[----:B------:R-:W-:Y:S05]  /*02b0*/  @P0 BRA `(.L_x_5) ;  /* 0x0000000000180947 */ /* 0x000fea0003800000 */
[----:B0-----:R-:W-:-:S05]  /*02c0*/  SHF.L.U32 R5, R0, 0x4, RZ ;  /* 0x0000000400057819 */ /* 0x001fca00000006ff */
[----:B------:R-:W-:-:S05]  /*02d0*/  IMAD.WIDE.U32 R4, R5, 0x4, R2 ;  /* 0x0000000405047825 */ /* 0x000fca00078e0002 */
[----:B------:R-:W2:Y:S04]  /*02e0*/  LDG.E R6, desc[UR4][R4.64+0x20] ;  /* 0x0000200404067981 */ /* 0x000ea8000c1e1900 */
[----:B------:R-:W2:Y:S02]  /*02f0*/  LDG.E R7, desc[UR4][R4.64] ;  /* 0x0000000404077981 */ /* 0x000ea4000c1e1900 */
[----:B--2---:R-:W-:-:S05]  /*0300*/  IMAD.IADD R7, R6, 0x1, R7 ;  /* 0x0000000106077824 */ /* 0x004fca00078e0207 */
[----:B------:R1:W-:Y:S02]  /*0310*/  STG.E desc[UR4][R4.64], R7 ;  /* 0x0000000704007986 */ /* 0x0003e4000c101904 */
.L_x_5:
[----:B------:R-:W-:Y:S05]  /*0320*/  BSYNC.RECONVERGENT B0 ;  /* 0x0000000000007941 */ /* 0x000fea0003800200 */
.L_x_4:
[----:B------:R-:W-:Y:S01]  /*0330*/  BAR.SYNC.DEFER_BLOCKING 0x0 ;  /* 0x0000000000007b1d */ /* 0x000fe20000010000 */
[----:B------:R-:W-:-:S05]  /*0340*/  ISETP.GT.U32.AND P0, PT, R0, 0x3f, PT ;  /* 0x0000003f0000780c */ /* 0x000fca0003f04070 */
[----:B------:R-:W-:Y:S08]  /*0350*/  BSSY.RECONVERGENT B0, `(.L_x_6) ;  /* 0x0000008000007945 */ /* 0x000ff00003800200 */
[----:B------:R-:W-:Y:S05]  /*0360*/  @P0 BRA `(.L_x_7) ;  /* 0x0000000000180947 */ /* 0x000fea0003800000 */
[----:B01----:R-:W-:-:S05]  /*0370*/  SHF.L.U32 R5, R0, 0x5, RZ ;  /* 0x0000000500057819 */ /* 0x003fca00000006ff */
[----:B------:R-:W-:-:S05]  /*0380*/  IMAD.WIDE.U32 R4, R5, 0x4, R2 ;  /* 0x0000000405047825 */ /* 0x000fca00078e0002 */
[----:B------:R-:W2:Y:S04]  /*0390*/  LDG.E R6, desc[UR4][R4.64+0x40] ;  /* 0x0000400404067981 */ /* 0x000ea8000c1e1900 */
[----:B------:R-:W2:Y:S02]  /*03a0*/  LDG.E R7, desc[UR4][R4.64] ;  /* 0x0000000404077981 */ /* 0x000ea4000c1e1900 */
[----:B--2---:R-:W-:-:S05]  /*03b0*/  IMAD.IADD R7, R6, 0x1, R7 ;  /* 0x0000000106077824 */ /* 0x004fca00078e0207 */
[----:B------:R2:W-:Y:S02]  /*03c0*/  STG.E desc[UR4][R4.64], R7 ;  /* 0x0000000704007986 */ /* 0x0005e4000c101904 */
.L_x_7:
[----:B------:R-:W-:Y:S05]  /*03d0*/  BSYNC.RECONVERGENT B0 ;  /* 0x0000000000007941 */ /* 0x000fea0003800200 */
.L_x_6:
[----:B------:R-:W-:Y:S06]  /*03e0*/  BAR.SYNC.DEFER_BLOCKING 0x0 ;  /* 0x0000000000007b1d */ /* 0x000fec0000010000 */
[----:B------:R-:W-:Y:S04]  /*03f0*/  BSSY.RECONVERGENT B0, `(.L_x_8) ;  /* 0x0000008000007945 */ /* 0x000fe80003800200 */
[----:B------:R-:W-:Y:S05]  /*0400*/  @P1 BRA `(.L_x_9) ;  /* 0x0000000000181947 */ /* 0x000fea0003800000 */
[----:B012---:R-:W-:-:S05]  /*0410*/  SHF.L.U32 R5, R0, 0x6, RZ ;  /* 0x0000000600057819 */ /* 0x007fca00000006ff */
[----:B------:R-:W-:-:S05]  /*0420*/  IMAD.WIDE.U32 R4, R5, 0x4, R2 ;  /* 0x0000000405047825 */ /* 0x000fca00078e0002 */
[----:B------:R-:W2:Y:S04]  /*0430*/  LDG.E R6, desc[UR4][R4.64+0x80] ;  /* 0x0000800404067981 */ /* 0x000ea8000c1e1900 */
[----:B------:R-:W2:Y:S02]  /*0440*/  LDG.E R7, desc[UR4][R4.64] ;  /* 0x0000000404077981 */ /* 0x000ea4000c1e1900 */
[----:B--2---:R-:W-:-:S05]  /*0450*/  IMAD.IADD R7, R6, 0x1, R7 ;  /* 0x0000000106077824 */ /* 0x004fca00078e0207 */
[----:B------:R3:W-:Y:S02]  /*0460*/  STG.E desc[UR4][R4.64], R7 ;  /* 0x0000000704007986 */ /* 0x0007e4000c101904 */
.L_x_9:
[----:B------:R-:W-:Y:S05]  /*0470*/  BSYNC.RECONVERGENT B0 ;  /* 0x0000000000007941 */ /* 0x000fea0003800200 */
.L_x_8:
[----:B------:R-:W-:Y:S06]  /*0480*/  BAR.SYNC.DEFER_BLOCKING 0x0 ;  /* 0x0000000000007b1d */ /* 0x000fec0000010000 */
[----:B------:R-:W-:Y:S04]  /*0490*/  BSSY.RECONVERGENT B0, `(.L_x_10) ;  /* 0x0000008000007945 */ /* 0x000fe80003800200 */
[----:B------:R-:W-:Y:S05]  /*04a0*/  @P2 BRA `(.L_x_11) ;  /* 0x0000000000182947 */ /* 0x000fea0003800000 */
[----:B0123--:R-:W-:-:S05]  /*04b0*/  SHF.L.U32 R5, R0, 0x7, RZ ;  /* 0x0000000700057819 */ /* 0x00ffca00000006ff */
[----:B------:R-:W-:-:S05]  /*04c0*/  IMAD.WIDE.U32 R4, R5, 0x4, R2 ;  /* 0x0000000405047825 */ /* 0x000fca00078e0002 */
[----:B------:R-:W2:Y:S04]  /*04d0*/  LDG.E R6, desc[UR4][R4.64+0x100] ;  /* 0x0001000404067981 */ /* 0x000ea8000c1e1900 */
[----:B------:R-:W2:Y:S02]  /*04e0*/  LDG.E R7, desc[UR4][R4.64] ;  /* 0x0000000404077981 */ /* 0x000ea4000c1e1900 */
[----:B--2---:R-:W-:-:S05]  /*04f0*/  IMAD.IADD R7, R6, 0x1, R7 ;  /* 0x0000000106077824 */ /* 0x004fca00078e0207 */
[----:B------:R4:W-:Y:S02]  /*0500*/  STG.E desc[UR4][R4.64], R7 ;  /* 0x0000000704007986 */ /* 0x0009e4000c101904 */
.L_x_11:
[----:B------:R-:W-:Y:S05]  /*0510*/  BSYNC.RECONVERGENT B0 ;  /* 0x0000000000007941 */ /* 0x000fea0003800200 */
.L_x_10:
[----:B------:R-:W-:Y:S06]  /*0520*/  BAR.SYNC.DEFER_BLOCKING 0x0 ;  /* 0x0000000000007b1d */ /* 0x000fec0000010000 */
[----:B------:R-:W-:Y:S04]  /*0530*/  BSSY.RECONVERGENT B0, `(.L_x_12) ;  /* 0x0000008000007945 */ /* 0x000fe80003800200 */
[----:B------:R-:W-:Y:S05]  /*0540*/  @P3 BRA `(.L_x_13) ;  /* 0x0000000000183947 */ /* 0x000fea0003800000 */
[----:B01234-:R-:W-:-:S05]  /*0550*/  SHF.L.U32 R5, R0, 0x8, RZ ;  /* 0x0000000800057819 */ /* 0x01ffca00000006ff */
[----:B------:R-:W-:-:S05]  /*0560*/  IMAD.WIDE.U32 R4, R5, 0x4, R2 ;  /* 0x0000000405047825 */ /* 0x000fca00078e0002 */
[----:B------:R-:W2:Y:S04]  /*0570*/  LDG.E R6, desc[UR4][R4.64+0x200] ;  /* 0x0002000404067981 */ /* 0x000ea8000c1e1900 */
[----:B------:R-:W2:Y:S02]  /*0580*/  LDG.E R7, desc[UR4][R4.64] ;  /* 0x0000000404077981 */ /* 0x000ea4000c1e1900 */
[----:B--2---:R-:W-:-:S05]  /*0590*/  IMAD.IADD R7, R6, 0x1, R7 ;  /* 0x0000000106077824 */ /* 0x004fca00078e0207 */
[----:B------:R0:W-:Y:S02]  /*05a0*/  STG.E desc[UR4][R4.64], R7 ;  /* 0x0000000704007986 */ /* 0x0001e4000c101904 */
.L_x_13:
[----:B------:R-:W-:Y:S05]  /*05b0*/  BSYNC.RECONVERGENT B0 ;  /* 0x0000000000007941 */ /* 0x000fea0003800200 */
.L_x_12:
        /* <DEDUP_REMOVED lines=9> */
.L_x_15:
[----:B------:R-:W-:Y:S05]  /*0650*/  BSYNC.RECONVERGENT B0 ;  /* 0x0000000000007941 */ /* 0x000fea0003800200 */
.L_x_14:
        /* <DEDUP_REMOVED lines=9> */
.L_x_17:
[----:B------:R-:W-:Y:S05]  /*06f0*/  BSYNC.RECONVERGENT B0 ;  /* 0x0000000000007941 */ /* 0x000fea0003800200 */
.L_x_16:
[----:B------:R-:W-:Y:S06]  /*0700*/  BAR.SYNC.DEFER_BLOCKING 0x0 ;  /* 0x0000000000007b1d */ /* 0x000fec0000010000 */
[----:B------:R-:W-:Y:S04]  /*0710*/  BSSY.RECONVERGENT B0, `(.L_x_18) ;  /* 0x0000007000007945 */ /* 0x000fe80003800200 */
[----:B------:R-:W-:Y:S05]  /*0720*/  @P6 BRA `(.L_x_19) ;  /* 0x0000000000146947 */ /* 0x000fea0003800000 */
[----:B0-----:R-:W0:Y:S02]  /*0730*/  LDC.64 R2, c[0x0][0x380] ;  /* 0x0000e000ff027b82 */ /* 0x001e240000000a00 */
[----:B0-----:R-:W5:Y:S04]  /*0740*/  LDG.E R0, desc[UR4][R2.64+0x1000] ;  /* 0x0010000402007981 */ /* 0x001f68000c1e1900 */
[----:B-1234-:R-:W5:Y:S02]  /*0750*/  LDG.E R5, desc[UR4][R2.64] ;  /* 0x0000000402057981 */ /* 0x01ef64000c1e1900 */
[----:B-----5:R-:W-:-:S05]  /*0760*/  IADD3 R5, PT, PT, R0, R5, RZ ;  /* 0x0000000500057210 */ /* 0x020fca0007ffe0ff */
[----:B------:R0:W-:Y:S02]  /*0770*/  STG.E desc[UR4][R2.64], R5 ;  /* 0x0000000502007986 */ /* 0x0001e4000c101904 */
.L_x_19:
[----:B------:R-:W-:Y:S05]  /*0780*/  BSYNC.RECONVERGENT B0 ;  /* 0x0000000000007941 */ /* 0x000fea0003800200 */
.L_x_18:
[----:B------:R-:W-:Y:S06]  /*0790*/  BAR.SYNC.DEFER_BLOCKING 0x0 ;  /* 0x0000000000007b1d */ /* 0x000fec0000010000 */
[----:B------:R-:W-:Y:S05]  /*07a0*/  @P6 EXIT ;  /* 0x000000000000694d */ /* 0x000fea0003800000 */
[----:B01234-:R-:W0:Y:S02]  /*07b0*/  LDC.64 R4, c[0x0][0x380] ;  /* 0x0000e000ff047b82 */ /* 0x01fe240000000a00 */
[----:B0-----:R-:W2:Y:S06]  /*07c0*/  LDG.E R5, desc[UR4][R4.64] ;  /* 0x0000000404057981 */ /* 0x001eac000c1e1900 */
[----:B------:R-:W2:Y:S02]  /*07d0*/  LDC.64 R2, c[0x0][0x388] ;  /* 0x0000e200ff027b82 */ /* 0x000ea40000000a00 */
[----:B--2---:R-:W-:Y:S01]  /*07e0*/  STG.E desc[UR4][R2.64], R5 ;  /* 0x0000000502007986 */ /* 0x004fe2000c101904 */
[----:B------:R-:W-:Y:S05]  /*07f0*/  EXIT ;  /* 0x000000000000794d */ /* 0x000fea0003800000 */
.L_x_20:
[----:B------:R-:W-:-:S00]  /*0800*/  BRA `(.L_x_20) ;  /* 0xfffffffc00fc7947 */ /* 0x000fc0000383ffff */
[----:B------:R-:W-:-:S00]  /*0810*/  NOP ;  /* 0x0000000000007918 */ /* 0x000fc00000000000 */
        /* <DEDUP_REMOVED lines=14> */
.L_x_21:


//--------------------- .nv.shared.reserved.0     --------------------------
	.section	.nv.shared.reserved.0,"aw",@nobits
	.weak		__nv_reservedSMEM_offset_0_alias
	.size		__nv_reservedSMEM_offset_0_alias, 0, 64
	.other		__nv_reservedSMEM_offset_0_alias,@"STO_CUDA_RESERVED_SHARED STV_DEFAULT"
__nv_reservedSMEM_offset_0_alias:
	.zero		0
	.zero		64


//--------------------- .nv.constant0._Z10sum_kernelPiS_ --------------------------
	.section	.nv.constant0._Z10sum_kernelPiS_,"a",@progbits
	.sectionflags	@""
	.align	4
.nv.constant0._Z10sum_kernelPiS_:
	.zero		912


//--------------------- SYMBOLS --------------------------

	.type		.nv.reservedSmem.offset0,@object
	.size		.nv.reservedSmem.offset0,0x4
